//
// Generated by NVIDIA NVVM Compiler
//
// Compiler Build ID: CL-36424714
// Cuda compilation tools, release 13.0, V13.0.88
// Based on NVVM 20.0.0
//

.version 9.0
.target sm_100
.address_size 64

	// .globl	_Z16summation_kerneliPf
.extern .shared .align 16 .b8 sdata[];

.visible .entry _Z16summation_kerneliPf(
	.param .u32 _Z16summation_kerneliPf_param_0,
	.param .u64 .ptr .align 1 _Z16summation_kerneliPf_param_1
)
{
	.reg .pred 	%p<3>;
	.reg .b32 	%r<8>;
	.reg .b32 	%f<3>;
	.reg .b64 	%rd<5>;
	.reg .b64 	%fd<7>;

	ld.param.u32 	%r2, [_Z16summation_kerneliPf_param_0];
	ld.param.u64 	%rd1, [_Z16summation_kerneliPf_param_1];
	mov.u32 	%r3, %ctaid.x;
	mov.u32 	%r4, %ntid.x;
	mov.u32 	%r5, %tid.x;
	mad.lo.s32 	%r1, %r3, %r4, %r5;
	setp.ge.u32 	%p1, %r1, %r2;
	@%p1 bra 	$L__BB0_2;
	cvta.to.global.u64 	%rd2, %rd1;
	and.b32  	%r6, %r1, 1;
	setp.eq.b32 	%p2, %r6, 1;
	selp.b32 	%r7, -1, 1, %p2;
	cvt.rn.f64.s32 	%fd1, %r7;
	cvt.rn.f64.u32 	%fd2, %r1;
	add.f64 	%fd3, %fd2, 0d3FF0000000000000;
	div.rn.f64 	%fd4, %fd1, %fd3;
	mul.wide.u32 	%rd3, %r1, 4;
	add.s64 	%rd4, %rd2, %rd3;
	ld.global.f32 	%f1, [%rd4];
	cvt.f64.f32 	%fd5, %f1;
	add.f64 	%fd6, %fd4, %fd5;
	cvt.rn.f32.f64 	%f2, %fd6;
	st.global.f32 	[%rd4], %f2;
$L__BB0_2:
	ret;

}
	// .globl	_Z6reduceiPfS_
.visible .entry _Z6reduceiPfS_(
	.param .u32 _Z6reduceiPfS__param_0,
	.param .u64 .ptr .align 1 _Z6reduceiPfS__param_1,
	.param .u64 .ptr .align 1 _Z6reduceiPfS__param_2
)
{
	.reg .pred 	%p<6>;
	.reg .b32 	%r<20>;
	.reg .b32 	%f<9>;
	.reg .b64 	%rd<9>;

	ld.param.u32 	%r8, [_Z6reduceiPfS__param_0];
	ld.param.u64 	%rd1, [_Z6reduceiPfS__param_1];
	ld.param.u64 	%rd2, [_Z6reduceiPfS__param_2];
	mov.u32 	%r1, %tid.x;
	mov.u32 	%r2, %ctaid.x;
	mov.u32 	%r3, %ntid.x;
	mad.lo.s32 	%r4, %r2, %r3, %r1;
	setp.ge.u32 	%p1, %r4, %r8;
	mov.f32 	%f8, 0f00000000;
	@%p1 bra 	$L__BB1_2;
	cvta.to.global.u64 	%rd3, %rd1;
	mul.wide.u32 	%rd4, %r4, 4;
	add.s64 	%rd5, %rd3, %rd4;
	ld.global.f32 	%f8, [%rd5];
$L__BB1_2:
	shl.b32 	%r9, %r1, 2;
	mov.u32 	%r10, sdata;
	add.s32 	%r11, %r10, %r9;
	st.shared.f32 	[%r11], %f8;
	bar.sync 	0;
	setp.lt.u32 	%p2, %r3, 2;
	@%p2 bra 	$L__BB1_7;
	mov.b32 	%r19, 1;
$L__BB1_4:
	shl.b32 	%r6, %r19, 1;
	mul.lo.s32 	%r7, %r6, %r1;
	setp.ge.u32 	%p3, %r7, %r3;
	@%p3 bra 	$L__BB1_6;
	add.s32 	%r13, %r7, %r19;
	shl.b32 	%r14, %r13, 2;
	add.s32 	%r16, %r10, %r14;
	ld.shared.f32 	%f4, [%r16];
	shl.b32 	%r17, %r7, 2;
	add.s32 	%r18, %r10, %r17;
	ld.shared.f32 	%f5, [%r18];
	add.f32 	%f6, %f4, %f5;
	st.shared.f32 	[%r18], %f6;
$L__BB1_6:
	bar.sync 	0;
	setp.lt.u32 	%p4, %r6, %r3;
	mov.u32 	%r19, %r6;
	@%p4 bra 	$L__BB1_4;
$L__BB1_7:
	setp.ne.s32 	%p5, %r1, 0;
	@%p5 bra 	$L__BB1_9;
	ld.shared.f32 	%f7, [sdata];
	cvta.to.global.u64 	%rd6, %rd2;
	mul.wide.u32 	%rd7, %r2, 4;
	add.s64 	%rd8, %rd6, %rd7;
	st.global.f32 	[%rd8], %f7;
$L__BB1_9:
	ret;

}


// ===== COMPILED SASS (sm_100) =====

	.target	sm_100

	.elftype	@"ET_EXEC"


//--------------------- .note.nv.tkinfo           --------------------------
	.section	.note.nv.tkinfo,"",@"SHT_NOTE"
	.sectionflags	@"SHF_NOTE_NV_TKINFO"
	.tkinfo
        /*0018*/ 	.word	0x00000002
        /*0030*/ 	.string	""
        /*0030*/ 	.string	"ptxas"
        /*0030*/ 	.string	"Cuda compilation tools, release 13.0, V13.0.88"
        /*0030*/ 	.string	"Build cuda_13.0.r13.0/compiler.36424714_0"
        /*0030*/ 	.string	"-arch sm_100 -m 64 "



//--------------------- .note.nv.cuinfo           --------------------------
	.section	.note.nv.cuinfo,"",@"SHT_NOTE"
	.sectionflags	@"SHF_NOTE_NV_CUINFO"
        /*0018*/ 	.short	0x0002
        /*001a*/ 	.short	0x0064
        /*001c*/ 	.short	0x0082
	.zero		2


//--------------------- .nv.info                  --------------------------
	.section	.nv.info,"",@"SHT_CUDA_INFO"
	.align	4


	//----- nvinfo : EIATTR_REGCOUNT
	.align		4
        /*0000*/ 	.byte	0x04, 0x2f
        /*0002*/ 	.short	(.L_1 - .L_0)
	.align		4
.L_0:
        /*0004*/ 	.word	index@(_Z16summation_kerneliPf)
        /*0008*/ 	.word	0x00000019


	//----- nvinfo : EIATTR_FRAME_SIZE
	.align		4
.L_1:
        /*000c*/ 	.byte	0x04, 0x11
        /*000e*/ 	.short	(.L_3 - .L_2)
	.align		4
.L_2:
        /*0010*/ 	.word	index@($__internal_0_$__cuda_sm20_div_rn_f64_full)
        /*0014*/ 	.word	0x00000000


	//----- nvinfo : EIATTR_FRAME_SIZE
	.align		4
.L_3:
        /*0018*/ 	.byte	0x04, 0x11
        /*001a*/ 	.short	(.L_5 - .L_4)
	.align		4
.L_4:
        /*001c*/ 	.word	index@(_Z16summation_kerneliPf)
        /*0020*/ 	.word	0x00000000


	//----- nvinfo : EIATTR_REGCOUNT
	.align		4
.L_5:
        /*0024*/ 	.byte	0x04, 0x2f
        /*0026*/ 	.short	(.L_7 - .L_6)
	.align		4
.L_6:
        /*0028*/ 	.word	index@(_Z6reduceiPfS_)
        /*002c*/ 	.word	0x0000000a


	//----- nvinfo : EIATTR_FRAME_SIZE
	.align		4
.L_7:
        /*0030*/ 	.byte	0x04, 0x11
        /*0032*/ 	.short	(.L_9 - .L_8)
	.align		4
.L_8:
        /*0034*/ 	.word	index@(_Z6reduceiPfS_)
        /*0038*/ 	.word	0x00000000


	//----- nvinfo : EIATTR_MIN_STACK_SIZE
	.align		4
.L_9:
        /*003c*/ 	.byte	0x04, 0x12
        /*003e*/ 	.short	(.L_11 - .L_10)
	.align		4
.L_10:
        /*0040*/ 	.word	index@(_Z6reduceiPfS_)
        /*0044*/ 	.word	0x00000000


	//----- nvinfo : EIATTR_MIN_STACK_SIZE
	.align		4
.L_11:
        /*0048*/ 	.byte	0x04, 0x12
        /*004a*/ 	.short	(.L_13 - .L_12)
	.align		4
.L_12:
        /*004c*/ 	.word	index@(_Z16summation_kerneliPf)
        /*0050*/ 	.word	0x00000000
.L_13:


//--------------------- .nv.compat                --------------------------
	.section	.nv.compat,"",@"SHT_CUDA_COMPAT_INFO"
	.align	4
        /*0000*/ 	.byte	0x02, 0x09, 0x00, 0x00, 0x02, 0x02, 0x01, 0x00, 0x02, 0x05, 0x05, 0x00, 0x03, 0x07, 0x01, 0x01
        /*0010*/ 	.byte	0x02, 0x03, 0x00, 0x00, 0x02, 0x06, 0x01, 0x00, 0x04, 0x0b, 0x08, 0x00, 0x01, 0x00, 0x00, 0x00
        /*0020*/ 	.byte	0x00, 0x00, 0x00, 0x00


//--------------------- .nv.info._Z6reduceiPfS_   --------------------------
	.section	.nv.info._Z6reduceiPfS_,"",@"SHT_CUDA_INFO"
	.sectionflags	@""
	.align	4


	//----- nvinfo : EIATTR_CUDA_API_VERSION
	.align		4
        /*0000*/ 	.byte	0x04, 0x37
        /*0002*/ 	.short	(.L_15 - .L_14)
.L_14:
        /*0004*/ 	.word	0x00000082


	//----- nvinfo : EIATTR_KPARAM_INFO
	.align		4
.L_15:
        /*0008*/ 	.byte	0x04, 0x17
        /*000a*/ 	.short	(.L_17 - .L_16)
.L_16:
        /*000c*/ 	.word	0x00000000
        /*0010*/ 	.short	0x0002
        /*0012*/ 	.short	0x0010
        /*0014*/ 	.byte	0x00, 0xf5, 0x21, 0x00


	//----- nvinfo : EIATTR_KPARAM_INFO
	.align		4
.L_17:
        /*0018*/ 	.byte	0x04, 0x17
        /*001a*/ 	.short	(.L_19 - .L_18)
.L_18:
        /*001c*/ 	.word	0x00000000
        /*0020*/ 	.short	0x0001
        /*0022*/ 	.short	0x0008
        /*0024*/ 	.byte	0x00, 0xf5, 0x21, 0x00


	//----- nvinfo : EIATTR_KPARAM_INFO
	.align		4
.L_19:
        /*0028*/ 	.byte	0x04, 0x17
        /*002a*/ 	.short	(.L_21 - .L_20)
.L_20:
        /*002c*/ 	.word	0x00000000
        /*0030*/ 	.short	0x0000
        /*0032*/ 	.short	0x0000
        /*0034*/ 	.byte	0x00, 0xf0, 0x11, 0x00


	//----- nvinfo : EIATTR_SPARSE_MMA_MASK
	.align		4
.L_21:
        /*0038*/ 	.byte	0x03, 0x50
        /*003a*/ 	.short	0x0000


	//----- nvinfo : EIATTR_MAXREG_COUNT
	.align		4
        /*003c*/ 	.byte	0x03, 0x1b
        /*003e*/ 	.short	0x00ff


	//----- nvinfo : EIATTR_NUM_BARRIERS
	.align		4
        /*0040*/ 	.byte	0x02, 0x4c
        /*0042*/ 	.byte	0x01
	.zero		1


	//----- nvinfo : EIATTR_MERCURY_ISA_VERSION
	.align		4
        /*0044*/ 	.byte	0x03, 0x5f
        /*0046*/ 	.short	0x0101


	//----- nvinfo : EIATTR_VRC_CTA_INIT_COUNT
	.align		4
        /*0048*/ 	.byte	0x02, 0x4a
	.zero		1
	.zero		1


	//----- nvinfo : EIATTR_EXIT_INSTR_OFFSETS
	.align		4
        /*004c*/ 	.byte	0x04, 0x1c
        /*004e*/ 	.short	(.L_23 - .L_22)


	//   ....[0]....
.L_22:
        /*0050*/ 	.word	0x00000240


	//   ....[1]....
        /*0054*/ 	.word	0x000002c0


	//----- nvinfo : EIATTR_CBANK_PARAM_SIZE
	.align		4
.L_23:
        /*0058*/ 	.byte	0x03, 0x19
        /*005a*/ 	.short	0x0018


	//----- nvinfo : EIATTR_PARAM_CBANK
	.align		4
        /*005c*/ 	.byte	0x04, 0x0a
        /*005e*/ 	.short	(.L_25 - .L_24)
	.align		4
.L_24:
        /*0060*/ 	.word	index@(.nv.constant0._Z6reduceiPfS_)
        /*0064*/ 	.short	0x0380
        /*0066*/ 	.short	0x0018


	//----- nvinfo : EIATTR_SW_WAR
	.align		4
.L_25:
        /*0068*/ 	.byte	0x04, 0x36
        /*006a*/ 	.short	(.L_27 - .L_26)
.L_26:
        /*006c*/ 	.word	0x00000008
.L_27:


//--------------------- .nv.info._Z16summation_kerneliPf --------------------------
	.section	.nv.info._Z16summation_kerneliPf,"",@"SHT_CUDA_INFO"
	.sectionflags	@""
	.align	4


	//----- nvinfo : EIATTR_CUDA_API_VERSION
	.align		4
        /*0000*/ 	.byte	0x04, 0x37
        /*0002*/ 	.short	(.L_29 - .L_28)
.L_28:
        /*0004*/ 	.word	0x00000082


	//----- nvinfo : EIATTR_KPARAM_INFO
	.align		4
.L_29:
        /*0008*/ 	.byte	0x04, 0x17
        /*000a*/ 	.short	(.L_31 - .L_30)
.L_30:
        /*000c*/ 	.word	0x00000000
        /*0010*/ 	.short	0x0001
        /*0012*/ 	.short	0x0008
        /*0014*/ 	.byte	0x00, 0xf5, 0x21, 0x00


	//----- nvinfo : EIATTR_KPARAM_INFO
	.align		4
.L_31:
        /*0018*/ 	.byte	0x04, 0x17
        /*001a*/ 	.short	(.L_33 - .L_32)
.L_32:
        /*001c*/ 	.word	0x00000000
        /*0020*/ 	.short	0x0000
        /*0022*/ 	.short	0x0000
        /*0024*/ 	.byte	0x00, 0xf0, 0x11, 0x00


	//----- nvinfo : EIATTR_SPARSE_MMA_MASK
	.align		4
.L_33:
        /*0028*/ 	.byte	0x03, 0x50
        /*002a*/ 	.short	0x0000


	//----- nvinfo : EIATTR_MAXREG_COUNT
	.align		4
        /*002c*/ 	.byte	0x03, 0x1b
        /*002e*/ 	.short	0x00ff


	//----- nvinfo : EIATTR_MERCURY_ISA_VERSION
	.align		4
        /*0030*/ 	.byte	0x03, 0x5f
        /*0032*/ 	.short	0x0101


	//----- nvinfo : EIATTR_VRC_CTA_INIT_COUNT
	.align		4
        /*0034*/ 	.byte	0x02, 0x4a
	.zero		1
	.zero		1


	//----- nvinfo : EIATTR_EXIT_INSTR_OFFSETS
	.align		4
        /*0038*/ 	.byte	0x04, 0x1c
        /*003a*/ 	.short	(.L_35 - .L_34)


	//   ....[0]....
.L_34:
        /*003c*/ 	.word	0x00000070


	//   ....[1]....
        /*0040*/ 	.word	0x00000290


	//----- nvinfo : EIATTR_CRS_STACK_SIZE
	.align		4
.L_35:
        /*0044*/ 	.byte	0x04, 0x1e
        /*0046*/ 	.short	(.L_37 - .L_36)
.L_36:
        /*0048*/ 	.word	0x00000000


	//----- nvinfo : EIATTR_CBANK_PARAM_SIZE
	.align		4
.L_37:
        /*004c*/ 	.byte	0x03, 0x19
        /*004e*/ 	.short	0x0010


	//----- nvinfo : EIATTR_PARAM_CBANK
	.align		4
        /*0050*/ 	.byte	0x04, 0x0a
        /*0052*/ 	.short	(.L_39 - .L_38)
	.align		4
.L_38:
        /*0054*/ 	.word	index@(.nv.constant0._Z16summation_kerneliPf)
        /*0058*/ 	.short	0x0380
        /*005a*/ 	.short	0x0010


	//----- nvinfo : EIATTR_SW_WAR
	.align		4
.L_39:
        /*005c*/ 	.byte	0x04, 0x36
        /*005e*/ 	.short	(.L_41 - .L_40)
.L_40:
        /*0060*/ 	.word	0x00000008
.L_41:


//--------------------- .nv.callgraph             --------------------------
	.section	.nv.callgraph,"",@"SHT_CUDA_CALLGRAPH"
	.align	4
	.sectionentsize	8
	.align		4
        /*0000*/ 	.word	0x00000000
	.align		4
        /*0004*/ 	.word	0xffffffff
	.align		4
        /*0008*/ 	.word	0x00000000
	.align		4
        /*000c*/ 	.word	0xfffffffe
	.align		4
        /*0010*/ 	.word	0x00000000
	.align		4
        /*0014*/ 	.word	0xfffffffd
	.align		4
        /*0018*/ 	.word	0x00000000
	.align		4
        /*001c*/ 	.word	0xfffffffc


//--------------------- .text._Z6reduceiPfS_      --------------------------
	.section	.text._Z6reduceiPfS_,"ax",@progbits
	.align	128
        .global         _Z6reduceiPfS_
        .type           _Z6reduceiPfS_,@function
        .size           _Z6reduceiPfS_,(.L_x_12 - _Z6reduceiPfS_)
        .other          _Z6reduceiPfS_,@"STO_CUDA_ENTRY STV_DEFAULT"
_Z6reduceiPfS_:
.text._Z6reduceiPfS_:
[----:B------:R-:W-:Y:S01]  /*0000*/  LDC R1, c[0x0][0x37c] ;  /* 0x0000df00ff017b82 */ /* 0x000fe20000000800 */
[----:B------:R-:W0:Y:S01]  /*0010*/  S2R R4, SR_TID.X ;  /* 0x0000000000047919 */ /* 0x000e220000002100 */
[----:B------:R-:W0:Y:S01]  /*0020*/  LDCU UR7, c[0x0][0x360] ;  /* 0x00006c00ff0777ac */ /* 0x000e220008000800 */
[----:B------:R-:W-:Y:S01]  /*0030*/  IMAD.MOV.U32 R0, RZ, RZ, RZ ;  /* 0x000000ffff007224 */ /* 0x000fe200078e00ff */
[----:B------:R-:W0:Y:S01]  /*0040*/  S2R R7, SR_CTAID.X ;  /* 0x0000000000077919 */ /* 0x000e220000002500 */
[----:B------:R-:W1:Y:S01]  /*0050*/  LDCU UR4, c[0x0][0x380] ;  /* 0x00007000ff0477ac */ /* 0x000e620008000800 */
[----:B------:R-:W2:Y:S01]  /*0060*/  LDCU.64 UR8, c[0x0][0x358] ;  /* 0x00006b00ff0877ac */ /* 0x000ea20008000a00 */
[----:B0-----:R-:W-:-:S05]  /*0070*/  IMAD R5, R7, UR7, R4 ;  /* 0x0000000707057c24 */ /* 0x001fca000f8e0204 */
[----:B-1----:R-:W-:-:S13]  /*0080*/  ISETP.GE.U32.AND P0, PT, R5, UR4, PT ;  /* 0x0000000405007c0c */ /* 0x002fda000bf06070 */
[----:B------:R-:W0:Y:S02]  /*0090*/  @!P0 LDC.64 R2, c[0x0][0x388] ;  /* 0x0000e200ff028b82 */ /* 0x000e240000000a00 */
[----:B0-----:R-:W-:-:S05]  /*00a0*/  @!P0 IMAD.WIDE.U32 R2, R5, 0x4, R2 ;  /* 0x0000000405028825 */ /* 0x001fca00078e0002 */
[----:B--2---:R-:W2:Y:S01]  /*00b0*/  @!P0 LDG.E R0, desc[UR8][R2.64] ;  /* 0x0000000802008981 */ /* 0x004ea2000c1e1900 */
[----:B------:R-:W0:Y:S01]  /*00c0*/  S2UR UR5, SR_CgaCtaId ;  /* 0x00000000000579c3 */ /* 0x000e220000008800 */
[----:B------:R-:W-:Y:S01]  /*00d0*/  UMOV UR4, 0x400 ;  /* 0x0000040000047882 */ /* 0x000fe20000000000 */
[----:B------:R-:W-:Y:S01]  /*00e0*/  UISETP.GE.U32.AND UP0, UPT, UR7, 0x2, UPT ;  /* 0x000000020700788c */ /* 0x000fe2000bf06070 */
[----:B------:R-:W-:Y:S01]  /*00f0*/  ISETP.NE.AND P1, PT, R4, RZ, PT ;  /* 0x000000ff0400720c */ /* 0x000fe20003f25270 */
[----:B0-----:R-:W-:-:S06]  /*0100*/  ULEA UR4, UR5, UR4, 0x18 ;  /* 0x0000000405047291 */ /* 0x001fcc000f8ec0ff */
[----:B------:R-:W-:-:S05]  /*0110*/  LEA R5, R4, UR4, 0x2 ;  /* 0x0000000404057c11 */ /* 0x000fca000f8e10ff */
[----:B--2---:R0:W-:Y:S01]  /*0120*/  STS [R5], R0 ;  /* 0x0000000005007388 */ /* 0x0041e20000000800 */
[----:B------:R-:W-:Y:S06]  /*0130*/  BAR.SYNC.DEFER_BLOCKING 0x0 ;  /* 0x0000000000007b1d */ /* 0x000fec0000010000 */
[----:B------:R-:W-:Y:S05]  /*0140*/  BRA.U !UP0, `(.L_x_0) ;  /* 0x00000001083c7547 */ /* 0x000fea000b800000 */
[----:B------:R-:W-:-:S05]  /*0150*/  UMOV UR5, 0x1 ;  /* 0x0000000100057882 */ /* 0x000fca0000000000 */
.L_x_1:
[----:B------:R-:W-:-:S04]  /*0160*/  USHF.L.U32 UR6, UR5, 0x1, URZ ;  /* 0x0000000105067899 */ /* 0x000fc800080006ff */
[----:B------:R-:W-:Y:S02]  /*0170*/  UISETP.GE.U32.AND UP0, UPT, UR6, UR7, UPT ;  /* 0x000000070600728c */ /* 0x000fe4000bf06070 */
[----:B-1----:R-:W-:-:S05]  /*0180*/  IMAD R2, R4, UR6, RZ ;  /* 0x0000000604027c24 */ /* 0x002fca000f8e02ff */
[----:B------:R-:W-:-:S13]  /*0190*/  ISETP.GE.U32.AND P0, PT, R2, UR7, PT ;  /* 0x0000000702007c0c */ /* 0x000fda000bf06070 */
[C---:B0-----:R-:W-:Y:S01]  /*01a0*/  @!P0 IADD3 R0, PT, PT, R2.reuse, UR5, RZ ;  /* 0x0000000502008c10 */ /* 0x041fe2000fffe0ff */
[----:B------:R-:W-:Y:S01]  /*01b0*/  UMOV UR5, UR6 ;  /* 0x0000000600057c82 */ /* 0x000fe20008000000 */
[----:B------:R-:W-:Y:S02]  /*01c0*/  @!P0 LEA R2, R2, UR4, 0x2 ;  /* 0x0000000402028c11 */ /* 0x000fe4000f8e10ff */
[----:B------:R-:W-:-:S03]  /*01d0*/  @!P0 LEA R0, R0, UR4, 0x2 ;  /* 0x0000000400008c11 */ /* 0x000fc6000f8e10ff */
[----:B------:R-:W-:Y:S04]  /*01e0*/  @!P0 LDS R3, [R2] ;  /* 0x0000000002038984 */ /* 0x000fe80000000800 */
[----:B------:R-:W0:Y:S02]  /*01f0*/  @!P0 LDS R0, [R0] ;  /* 0x0000000000008984 */ /* 0x000e240000000800 */
[----:B0-----:R-:W-:-:S05]  /*0200*/  @!P0 FADD R3, R0, R3 ;  /* 0x0000000300038221 */ /* 0x001fca0000000000 */
[----:B------:R1:W-:Y:S01]  /*0210*/  @!P0 STS [R2], R3 ;  /* 0x0000000302008388 */ /* 0x0003e20000000800 */
[----:B------:R-:W-:Y:S06]  /*0220*/  BAR.SYNC.DEFER_BLOCKING 0x0 ;  /* 0x0000000000007b1d */ /* 0x000fec0000010000 */
[----:B------:R-:W-:Y:S05]  /*0230*/  BRA.U !UP0, `(.L_x_1) ;  /* 0xfffffffd08c87547 */ /* 0x000fea000b83ffff */
.L_x_0:
[----:B------:R-:W-:Y:S05]  /*0240*/  @P1 EXIT ;  /* 0x000000000000194d */ /* 0x000fea0003800000 */
[----:B------:R-:W2:Y:S01]  /*0250*/  S2UR UR5, SR_CgaCtaId ;  /* 0x00000000000579c3 */ /* 0x000ea20000008800 */
[----:B------:R-:W-:-:S07]  /*0260*/  UMOV UR4, 0x400 ;  /* 0x0000040000047882 */ /* 0x000fce0000000000 */
[----:B-1----:R-:W1:Y:S01]  /*0270*/  LDC.64 R2, c[0x0][0x390] ;  /* 0x0000e400ff027b82 */ /* 0x002e620000000a00 */
[----:B--2---:R-:W-:Y:S01]  /*0280*/  ULEA UR4, UR5, UR4, 0x18 ;  /* 0x0000000405047291 */ /* 0x004fe2000f8ec0ff */
[----:B-1----:R-:W-:-:S08]  /*0290*/  IMAD.WIDE.U32 R2, R7, 0x4, R2 ;  /* 0x0000000407027825 */ /* 0x002fd000078e0002 */
[----:B0-----:R-:W0:Y:S04]  /*02a0*/  LDS R5, [UR4] ;  /* 0x00000004ff057984 */ /* 0x001e280008000800 */
[----:B0-----:R-:W-:Y:S01]  /*02b0*/  STG.E desc[UR8][R2.64], R5 ;  /* 0x0000000502007986 */ /* 0x001fe2000c101908 */
[----:B------:R-:W-:Y:S05]  /*02c0*/  EXIT ;  /* 0x000000000000794d */ /* 0x000fea0003800000 */
.L_x_2:
[----:B------:R-:W-:-:S00]  /*02d0*/  BRA `(.L_x_2) ;  /* 0xfffffffc00fc7947 */ /* 0x000fc0000383ffff */
[----:B------:R-:W-:-:S00]  /*02e0*/  NOP ;  /* 0x0000000000007918 */ /* 0x000fc00000000000 */
        /* <DEDUP_REMOVED lines=9> */
.L_x_12:


//--------------------- .text._Z16summation_kerneliPf --------------------------
	.section	.text._Z16summation_kerneliPf,"ax",@progbits
	.align	128
        .global         _Z16summation_kerneliPf
        .type           _Z16summation_kerneliPf,@function
        .size           _Z16summation_kerneliPf,(.L_x_11 - _Z16summation_kerneliPf)
        .other          _Z16summation_kerneliPf,@"STO_CUDA_ENTRY STV_DEFAULT"
_Z16summation_kerneliPf:
.text._Z16summation_kerneliPf:
[----:B------:R-:W-:Y:S01]  /*0000*/  LDC R1, c[0x0][0x37c] ;  /* 0x0000df00ff017b82 */ /* 0x000fe20000000800 */
[----:B------:R-:W0:Y:S07]  /*0010*/  S2R R3, SR_TID.X ;  /* 0x0000000000037919 */ /* 0x000e2e0000002100 */
[----:B------:R-:W0:Y:S01]  /*0020*/  S2UR UR4, SR_CTAID.X ;  /* 0x00000000000479c3 */ /* 0x000e220000002500 */
[----:B------:R-:W1:Y:S07]  /*0030*/  LDCU UR5, c[0x0][0x380] ;  /* 0x00007000ff0577ac */ /* 0x000e6e0008000800 */
[----:B------:R-:W0:Y:S02]  /*0040*/  LDC R0, c[0x0][0x360] ;  /* 0x0000d800ff007b82 */ /* 0x000e240000000800 */
[----:B0-----:R-:W-:-:S05]  /*0050*/  IMAD R0, R0, UR4, R3 ;  /* 0x0000000400007c24 */ /* 0x001fca000f8e0203 */
[----:B-1----:R-:W-:-:S13]  /*0060*/  ISETP.GE.U32.AND P0, PT, R0, UR5, PT ;  /* 0x0000000500007c0c */ /* 0x002fda000bf06070 */
[----:B------:R-:W-:Y:S05]  /*0070*/  @P0 EXIT ;  /* 0x000000000000094d */ /* 0x000fea0003800000 */
[----:B------:R-:W0:Y:S01]  /*0080*/  I2F.F64.U32 R4, R0 ;  /* 0x0000000000047312 */ /* 0x000e220000201800 */
[----:B------:R-:W-:Y:S01]  /*0090*/  IMAD.MOV.U32 R2, RZ, RZ, 0x1 ;  /* 0x00000001ff027424 */ /* 0x000fe200078e00ff */
[----:B------:R-:W-:Y:S01]  /*00a0*/  LOP3.LUT R8, R0, 0x1, RZ, 0xc0, !PT ;  /* 0x0000000100087812 */ /* 0x000fe200078ec0ff */
[----:B------:R-:W-:Y:S01]  /*00b0*/  IMAD.MOV.U32 R9, RZ, RZ, -0x1 ;  /* 0xffffffffff097424 */ /* 0x000fe200078e00ff */
[----:B------:R-:W1:Y:S01]  /*00c0*/  LDCU.64 UR4, c[0x0][0x358] ;  /* 0x00006b00ff0477ac */ /* 0x000e620008000a00 */
[----:B------:R-:W-:Y:S01]  /*00d0*/  BSSY.RECONVERGENT B0, `(.L_x_3) ;  /* 0x0000014000007945 */ /* 0x000fe20003800200 */
[----:B------:R-:W-:Y:S01]  /*00e0*/  ISETP.NE.U32.AND P0, PT, R8, 0x1, PT ;  /* 0x000000010800780c */ /* 0x000fe20003f05070 */
[----:B0-----:R-:W-:-:S06]  /*00f0*/  DADD R4, R4, 1 ;  /* 0x3ff0000004047429 */ /* 0x001fcc0000000000 */
[----:B------:R-:W0:Y:S02]  /*0100*/  MUFU.RCP64H R3, R5 ;  /* 0x0000000500037308 */ /* 0x000e240000001800 */
[----:B0-----:R-:W-:-:S08]  /*0110*/  DFMA R6, -R4, R2, 1 ;  /* 0x3ff000000406742b */ /* 0x001fd00000000102 */
[----:B------:R-:W-:-:S08]  /*0120*/  DFMA R6, R6, R6, R6 ;  /* 0x000000060606722b */ /* 0x000fd00000000006 */
[----:B------:R-:W-:Y:S01]  /*0130*/  DFMA R2, R2, R6, R2 ;  /* 0x000000060202722b */ /* 0x000fe20000000002 */
[----:B------:R-:W-:-:S07]  /*0140*/  SEL R6, R9, 0x1, !P0 ;  /* 0x0000000109067807 */ /* 0x000fce0004000000 */
[----:B------:R-:W-:Y:S01]  /*0150*/  DFMA R8, -R4, R2, 1 ;  /* 0x3ff000000408742b */ /* 0x000fe20000000102 */
[----:B------:R-:W0:Y:S07]  /*0160*/  I2F.F64 R6, R6 ;  /* 0x0000000600067312 */ /* 0x000e2e0000201c00 */
[----:B------:R-:W-:-:S08]  /*0170*/  DFMA R2, R2, R8, R2 ;  /* 0x000000080202722b */ /* 0x000fd00000000002 */
[----:B0-----:R-:W-:Y:S01]  /*0180*/  DMUL R8, R6, R2 ;  /* 0x0000000206087228 */ /* 0x001fe20000000000 */
[----:B------:R-:W-:-:S07]  /*0190*/  FSETP.GEU.AND P1, PT, |R7|, 6.5827683646048100446e-37, PT ;  /* 0x036000000700780b */ /* 0x000fce0003f2e200 */
[----:B------:R-:W-:-:S08]  /*01a0*/  DFMA R10, -R4, R8, R6 ;  /* 0x00000008040a722b */ /* 0x000fd00000000106 */
[----:B------:R-:W-:-:S10]  /*01b0*/  DFMA R2, R2, R10, R8 ;  /* 0x0000000a0202722b */ /* 0x000fd40000000008 */
[----:B------:R-:W-:-:S05]  /*01c0*/  FFMA R8, RZ, R5, R3 ;  /* 0x00000005ff087223 */ /* 0x000fca0000000003 */
[----:B------:R-:W-:-:S13]  /*01d0*/  FSETP.GT.AND P0, PT, |R8|, 1.469367938527859385e-39, PT ;  /* 0x001000000800780b */ /* 0x000fda0003f04200 */
[----:B-1----:R-:W-:Y:S05]  /*01e0*/  @P0 BRA P1, `(.L_x_4) ;  /* 0x0000000000080947 */ /* 0x002fea0000800000 */
[----:B------:R-:W-:-:S07]  /*01f0*/  MOV R10, 0x210 ;  /* 0x00000210000a7802 */ /* 0x000fce0000000f00 */
[----:B------:R-:W-:Y:S05]  /*0200*/  CALL.REL.NOINC `($__internal_0_$__cuda_sm20_div_rn_f64_full) ;  /* 0x0000000000247944 */ /* 0x000fea0003c00000 */
.L_x_4:
[----:B------:R-:W-:Y:S05]  /*0210*/  BSYNC.RECONVERGENT B0 ;  /* 0x0000000000007941 */ /* 0x000fea0003800200 */
.L_x_3:
[----:B------:R-:W0:Y:S02]  /*0220*/  LDC.64 R4, c[0x0][0x388] ;  /* 0x0000e200ff047b82 */ /* 0x000e240000000a00 */
[----:B0-----:R-:W-:-:S05]  /*0230*/  IMAD.WIDE.U32 R4, R0, 0x4, R4 ;  /* 0x0000000400047825 */ /* 0x001fca00078e0004 */
[----:B------:R-:W2:Y:S02]  /*0240*/  LDG.E R0, desc[UR4][R4.64] ;  /* 0x0000000404007981 */ /* 0x000ea4000c1e1900 */
[----:B--2---:R-:W0:Y:S02]  /*0250*/  F2F.F64.F32 R6, R0 ;  /* 0x0000000000067310 */ /* 0x004e240000201800 */
[----:B0-----:R-:W-:-:S10]  /*0260*/  DADD R6, R6, R2 ;  /* 0x0000000006067229 */ /* 0x001fd40000000002 */
[----:B------:R-:W0:Y:S02]  /*0270*/  F2F.F32.F64 R7, R6 ;  /* 0x0000000600077310 */ /* 0x000e240000301000 */
[----:B0-----:R-:W-:Y:S01]  /*0280*/  STG.E desc[UR4][R4.64], R7 ;  /* 0x0000000704007986 */ /* 0x001fe2000c101904 */
[----:B------:R-:W-:Y:S05]  /*0290*/  EXIT ;  /* 0x000000000000794d */ /* 0x000fea0003800000 */
        .weak           $__internal_0_$__cuda_sm20_div_rn_f64_full
        .type           $__internal_0_$__cuda_sm20_div_rn_f64_full,@function
        .size           $__internal_0_$__cuda_sm20_div_rn_f64_full,(.L_x_11 - $__internal_0_$__cuda_sm20_div_rn_f64_full)
$__internal_0_$__cuda_sm20_div_rn_f64_full:
[C---:B------:R-:W-:Y:S01]  /*02a0*/  FSETP.GEU.AND P0, PT, |R5|.reuse, 1.469367938527859385e-39, PT ;  /* 0x001000000500780b */ /* 0x040fe20003f0e200 */
[----:B------:R-:W-:Y:S01]  /*02b0*/  IMAD.MOV.U32 R16, RZ, RZ, 0x1 ;  /* 0x00000001ff107424 */ /* 0x000fe200078e00ff */
[----:B------:R-:W-:Y:S01]  /*02c0*/  LOP3.LUT R2, R5, 0x800fffff, RZ, 0xc0, !PT ;  /* 0x800fffff05027812 */ /* 0x000fe200078ec0ff */
[----:B------:R-:W-:Y:S01]  /*02d0*/  BSSY.RECONVERGENT B1, `(.L_x_5) ;  /* 0x0000055000017945 */ /* 0x000fe20003800200 */
[C---:B------:R-:W-:Y:S02]  /*02e0*/  FSETP.GEU.AND P2, PT, |R7|.reuse, 1.469367938527859385e-39, PT ;  /* 0x001000000700780b */ /* 0x040fe40003f4e200 */
[----:B------:R-:W-:Y:S01]  /*02f0*/  LOP3.LUT R3, R2, 0x3ff00000, RZ, 0xfc, !PT ;  /* 0x3ff0000002037812 */ /* 0x000fe200078efcff */
[----:B------:R-:W-:Y:S01]  /*0300*/  IMAD.MOV.U32 R2, RZ, RZ, R4 ;  /* 0x000000ffff027224 */ /* 0x000fe200078e0004 */
[----:B------:R-:W-:Y:S02]  /*0310*/  LOP3.LUT R11, R7, 0x7ff00000, RZ, 0xc0, !PT ;  /* 0x7ff00000070b7812 */ /* 0x000fe400078ec0ff */
[----:B------:R-:W-:-:S03]  /*0320*/  LOP3.LUT R14, R5, 0x7ff00000, RZ, 0xc0, !PT ;  /* 0x7ff00000050e7812 */ /* 0x000fc600078ec0ff */
[----:B------:R-:W-:Y:S01]  /*0330*/  @!P0 DMUL R2, R4, 8.98846567431157953865e+307 ;  /* 0x7fe0000004028828 */ /* 0x000fe20000000000 */
[----:B------:R-:W-:-:S03]  /*0340*/  ISETP.GE.U32.AND P1, PT, R11, R14, PT ;  /* 0x0000000e0b00720c */ /* 0x000fc60003f26070 */
[----:B------:R-:W-:Y:S01]  /*0350*/  @!P2 LOP3.LUT R12, R5, 0x7ff00000, RZ, 0xc0, !PT ;  /* 0x7ff00000050ca812 */ /* 0x000fe200078ec0ff */
[----:B------:R-:W-:Y:S01]  /*0360*/  @!P2 IMAD.MOV.U32 R18, RZ, RZ, RZ ;  /* 0x000000ffff12a224 */ /* 0x000fe200078e00ff */
[----:B------:R-:W0:Y:S02]  /*0370*/  MUFU.RCP64H R17, R3 ;  /* 0x0000000300117308 */ /* 0x000e240000001800 */
[----:B------:R-:W-:Y:S01]  /*0380*/  @!P2 ISETP.GE.U32.AND P3, PT, R11, R12, PT ;  /* 0x0000000c0b00a20c */ /* 0x000fe20003f66070 */
[----:B------:R-:W-:-:S05]  /*0390*/  IMAD.MOV.U32 R12, RZ, RZ, 0x1ca00000 ;  /* 0x1ca00000ff0c7424 */ /* 0x000fca00078e00ff */
[----:B------:R-:W-:-:S04]  /*03a0*/  @!P2 SEL R13, R12, 0x63400000, !P3 ;  /* 0x634000000c0da807 */ /* 0x000fc80005800000 */
[----:B------:R-:W-:-:S04]  /*03b0*/  @!P2 LOP3.LUT R13, R13, 0x80000000, R7, 0xf8, !PT ;  /* 0x800000000d0da812 */ /* 0x000fc800078ef807 */
[----:B------:R-:W-:Y:S01]  /*03c0*/  @!P2 LOP3.LUT R19, R13, 0x100000, RZ, 0xfc, !PT ;  /* 0x001000000d13a812 */ /* 0x000fe200078efcff */
[----:B0-----:R-:W-:-:S08]  /*03d0*/  DFMA R8, R16, -R2, 1 ;  /* 0x3ff000001008742b */ /* 0x001fd00000000802 */
[----:B------:R-:W-:-:S08]  /*03e0*/  DFMA R8, R8, R8, R8 ;  /* 0x000000080808722b */ /* 0x000fd00000000008 */
[----:B------:R-:W-:Y:S01]  /*03f0*/  DFMA R16, R16, R8, R16 ;  /* 0x000000081010722b */ /* 0x000fe20000000010 */
[----:B------:R-:W-:Y:S01]  /*0400*/  SEL R9, R12, 0x63400000, !P1 ;  /* 0x634000000c097807 */ /* 0x000fe20004800000 */
[----:B------:R-:W-:-:S03]  /*0410*/  IMAD.MOV.U32 R8, RZ, RZ, R6 ;  /* 0x000000ffff087224 */ /* 0x000fc600078e0006 */
[----:B------:R-:W-:-:S03]  /*0420*/  LOP3.LUT R9, R9, 0x800fffff, R7, 0xf8, !PT ;  /* 0x800fffff09097812 */ /* 0x000fc600078ef807 */
[----:B------:R-:W-:-:S03]  /*0430*/  DFMA R20, R16, -R2, 1 ;  /* 0x3ff000001014742b */ /* 0x000fc60000000802 */
[----:B------:R-:W-:-:S05]  /*0440*/  @!P2 DFMA R8, R8, 2, -R18 ;  /* 0x400000000808a82b */ /* 0x000fca0000000812 */
[----:B------:R-:W-:Y:S01]  /*0450*/  DFMA R16, R16, R20, R16 ;  /* 0x000000141010722b */ /* 0x000fe20000000010 */
[----:B------:R-:W-:Y:S02]  /*0460*/  IMAD.MOV.U32 R21, RZ, RZ, R11 ;  /* 0x000000ffff157224 */ /* 0x000fe400078e000b */
[----:B------:R-:W-:Y:S01]  /*0470*/  IMAD.MOV.U32 R20, RZ, RZ, R14 ;  /* 0x000000ffff147224 */ /* 0x000fe200078e000e */
[----:B------:R-:W-:Y:S02]  /*0480*/  @!P0 LOP3.LUT R20, R3, 0x7ff00000, RZ, 0xc0, !PT ;  /* 0x7ff0000003148812 */ /* 0x000fe400078ec0ff */
[----:B------:R-:W-:Y:S02]  /*0490*/  @!P2 LOP3.LUT R21, R9, 0x7ff00000, RZ, 0xc0, !PT ;  /* 0x7ff000000915a812 */ /* 0x000fe400078ec0ff */
[----:B------:R-:W-:Y:S01]  /*04a0*/  DMUL R18, R16, R8 ;  /* 0x0000000810127228 */ /* 0x000fe20000000000 */
[----:B------:R-:W-:Y:S02]  /*04b0*/  VIADD R22, R20, 0xffffffff ;  /* 0xffffffff14167836 */ /* 0x000fe40000000000 */
[----:B------:R-:W-:-:S05]  /*04c0*/  VIADD R13, R21, 0xffffffff ;  /* 0xffffffff150d7836 */ /* 0x000fca0000000000 */
[----:B------:R-:W-:Y:S01]  /*04d0*/  DFMA R14, R18, -R2, R8 ;  /* 0x80000002120e722b */ /* 0x000fe20000000008 */
[----:B------:R-:W-:-:S04]  /*04e0*/  ISETP.GT.U32.AND P0, PT, R13, 0x7feffffe, PT ;  /* 0x7feffffe0d00780c */ /* 0x000fc80003f04070 */
[----:B------:R-:W-:-:S03]  /*04f0*/  ISETP.GT.U32.OR P0, PT, R22, 0x7feffffe, P0 ;  /* 0x7feffffe1600780c */ /* 0x000fc60000704470 */
[----:B------:R-:W-:-:S10]  /*0500*/  DFMA R14, R16, R14, R18 ;  /* 0x0000000e100e722b */ /* 0x000fd40000000012 */
[----:B------:R-:W-:Y:S05]  /*0510*/  @P0 BRA `(.L_x_6) ;  /* 0x00000000006c0947 */ /* 0x000fea0003800000 */
[----:B------:R-:W-:-:S04]  /*0520*/  LOP3.LUT R16, R5, 0x7ff00000, RZ, 0xc0, !PT ;  /* 0x7ff0000005107812 */ /* 0x000fc800078ec0ff */
[CC--:B------:R-:W-:Y:S02]  /*0530*/  VIADDMNMX R6, R11.reuse, -R16.reuse, 0xb9600000, !PT ;  /* 0xb96000000b067446 */ /* 0x0c0fe40007800910 */
[----:B------:R-:W-:Y:S02]  /*0540*/  ISETP.GE.U32.AND P0, PT, R11, R16, PT ;  /* 0x000000100b00720c */ /* 0x000fe40003f06070 */
[----:B------:R-:W-:Y:S02]  /*0550*/  VIMNMX R6, PT, PT, R6, 0x46a00000, PT ;  /* 0x46a0000006067848 */ /* 0x000fe40003fe0100 */
[----:B------:R-:W-:-:S05]  /*0560*/  SEL R11, R12, 0x63400000, !P0 ;  /* 0x634000000c0b7807 */ /* 0x000fca0004000000 */
[----:B------:R-:W-:Y:S02]  /*0570*/  IMAD.IADD R11, R6, 0x1, -R11 ;  /* 0x00000001060b7824 */ /* 0x000fe400078e0a0b */
[----:B------:R-:W-:Y:S02]  /*0580*/  IMAD.MOV.U32 R6, RZ, RZ, RZ ;  /* 0x000000ffff067224 */ /* 0x000fe400078e00ff */
[----:B------:R-:W-:-:S06]  /*0590*/  VIADD R7, R11, 0x7fe00000 ;  /* 0x7fe000000b077836 */ /* 0x000fcc0000000000 */
[----:B------:R-:W-:-:S10]  /*05a0*/  DMUL R12, R14, R6 ;  /* 0x000000060e0c7228 */ /* 0x000fd40000000000 */
[----:B------:R-:W-:-:S13]  /*05b0*/  FSETP.GTU.AND P0, PT, |R13|, 1.469367938527859385e-39, PT ;  /* 0x001000000d00780b */ /* 0x000fda0003f0c200 */
[----:B------:R-:W-:Y:S05]  /*05c0*/  @P0 BRA `(.L_x_7) ;  /* 0x0000000000940947 */ /* 0x000fea0003800000 */
[----:B------:R-:W-:Y:S01]  /*05d0*/  DFMA R2, R14, -R2, R8 ;  /* 0x800000020e02722b */ /* 0x000fe20000000008 */
[----:B------:R-:W-:-:S09]  /*05e0*/  IMAD.MOV.U32 R6, RZ, RZ, RZ ;  /* 0x000000ffff067224 */ /* 0x000fd200078e00ff */
[C---:B------:R-:W-:Y:S02]  /*05f0*/  FSETP.NEU.AND P0, PT, R3.reuse, RZ, PT ;  /* 0x000000ff0300720b */ /* 0x040fe40003f0d000 */
[----:B------:R-:W-:-:S04]  /*0600*/  LOP3.LUT R5, R3, 0x80000000, R5, 0x48, !PT ;  /* 0x8000000003057812 */ /* 0x000fc800078e4805 */
[----:B------:R-:W-:-:S07]  /*0610*/  LOP3.LUT R7, R5, R7, RZ, 0xfc, !PT ;  /* 0x0000000705077212 */ /* 0x000fce00078efcff */
[----:B------:R-:W-:Y:S05]  /*0620*/  @!P0 BRA `(.L_x_7) ;  /* 0x00000000007c8947 */ /* 0x000fea0003800000 */
[----:B------:R-:W-:Y:S01]  /*0630*/  IMAD.MOV R3, RZ, RZ, -R11 ;  /* 0x000000ffff037224 */ /* 0x000fe200078e0a0b */
[----:B------:R-:W-:Y:S01]  /*0640*/  DMUL.RP R6, R14, R6 ;  /* 0x000000060e067228 */ /* 0x000fe20000008000 */
[----:B------:R-:W-:Y:S01]  /*0650*/  IMAD.MOV.U32 R2, RZ, RZ, RZ ;  /* 0x000000ffff027224 */ /* 0x000fe200078e00ff */
[----:B------:R-:W-:-:S05]  /*0660*/  IADD3 R11, PT, PT, -R11, -0x43300000, RZ ;  /* 0xbcd000000b0b7810 */ /* 0x000fca0007ffe1ff */
[----:B------:R-:W-:-:S03]  /*0670*/  DFMA R2, R12, -R2, R14 ;  /* 0x800000020c02722b */ /* 0x000fc6000000000e */
[----:B------:R-:W-:-:S07]  /*0680*/  LOP3.LUT R5, R7, R5, RZ, 0x3c, !PT ;  /* 0x0000000507057212 */ /* 0x000fce00078e3cff */
[----:B------:R-:W-:-:S04]  /*0690*/  FSETP.NEU.AND P0, PT, |R3|, R11, PT ;  /* 0x0000000b0300720b */ /* 0x000fc80003f0d200 */
[----:B------:R-:W-:Y:S02]  /*06a0*/  FSEL R12, R6, R12, !P0 ;  /* 0x0000000c060c7208 */ /* 0x000fe40004000000 */
[----:B------:R-:W-:Y:S01]  /*06b0*/  FSEL R13, R5, R13, !P0 ;  /* 0x0000000d050d7208 */ /* 0x000fe20004000000 */
[----:B------:R-:W-:Y:S06]  /*06c0*/  BRA `(.L_x_7) ;  /* 0x0000000000547947 */ /* 0x000fec0003800000 */
.L_x_6:
[----:B------:R-:W-:-:S14]  /*06d0*/  DSETP.NAN.AND P0, PT, R6, R6, PT ;  /* 0x000000060600722a */ /* 0x000fdc0003f08000 */
[----:B------:R-:W-:Y:S05]  /*06e0*/  @P0 BRA `(.L_x_8) ;  /* 0x0000000000440947 */ /* 0x000fea0003800000 */
[----:B------:R-:W-:-:S14]  /*06f0*/  DSETP.NAN.AND P0, PT, R4, R4, PT ;  /* 0x000000040400722a */ /* 0x000fdc0003f08000 */
[----:B------:R-:W-:Y:S05]  /*0700*/  @P0 BRA `(.L_x_9) ;  /* 0x0000000000300947 */ /* 0x000fea0003800000 */
[----:B------:R-:W-:Y:S01]  /*0710*/  ISETP.NE.AND P0, PT, R21, R20, PT ;  /* 0x000000141500720c */ /* 0x000fe20003f05270 */
[----:B------:R-:W-:Y:S02]  /*0720*/  IMAD.MOV.U32 R12, RZ, RZ, 0x0 ;  /* 0x00000000ff0c7424 */ /* 0x000fe400078e00ff */
[----:B------:R-:W-:-:S10]  /*0730*/  IMAD.MOV.U32 R13, RZ, RZ, -0x80000 ;  /* 0xfff80000ff0d7424 */ /* 0x000fd400078e00ff */
[----:B------:R-:W-:Y:S05]  /*0740*/  @!P0 BRA `(.L_x_7) ;  /* 0x0000000000348947 */ /* 0x000fea0003800000 */
[----:B------:R-:W-:Y:S02]  /*0750*/  ISETP.NE.AND P0, PT, R21, 0x7ff00000, PT ;  /* 0x7ff000001500780c */ /* 0x000fe40003f05270 */
[----:B------:R-:W-:Y:S02]  /*0760*/  LOP3.LUT R13, R7, 0x80000000, R5, 0x48, !PT ;  /* 0x80000000070d7812 */ /* 0x000fe400078e4805 */
[----:B------:R-:W-:-:S13]  /*0770*/  ISETP.EQ.OR P0, PT, R20, RZ, !P0 ;  /* 0x000000ff1400720c */ /* 0x000fda0004702670 */
[----:B------:R-:W-:Y:S01]  /*0780*/  @P0 LOP3.LUT R2, R13, 0x7ff00000, RZ, 0xfc, !PT ;  /* 0x7ff000000d020812 */ /* 0x000fe200078efcff */
[----:B------:R-:W-:Y:S02]  /*0790*/  @!P0 IMAD.MOV.U32 R12, RZ, RZ, RZ ;  /* 0x000000ffff0c8224 */ /* 0x000fe400078e00ff */
[----:B------:R-:W-:Y:S02]  /*07a0*/  @P0 IMAD.MOV.U32 R12, RZ, RZ, RZ ;  /* 0x000000ffff0c0224 */ /* 0x000fe400078e00ff */
[----:B------:R-:W-:Y:S01]  /*07b0*/  @P0 IMAD.MOV.U32 R13, RZ, RZ, R2 ;  /* 0x000000ffff0d0224 */ /* 0x000fe200078e0002 */
[----:B------:R-:W-:Y:S06]  /*07c0*/  BRA `(.L_x_7) ;  /* 0x0000000000147947 */ /* 0x000fec0003800000 */
.L_x_9:
[----:B------:R-:W-:Y:S01]  /*07d0*/  LOP3.LUT R13, R5, 0x80000, RZ, 0xfc, !PT ;  /* 0x00080000050d7812 */ /* 0x000fe200078efcff */
[----:B------:R-:W-:Y:S01]  /*07e0*/  IMAD.MOV.U32 R12, RZ, RZ, R4 ;  /* 0x000000ffff0c7224 */ /* 0x000fe200078e0004 */
[----:B------:R-:W-:Y:S06]  /*07f0*/  BRA `(.L_x_7) ;  /* 0x0000000000087947 */ /* 0x000fec0003800000 */
.L_x_8:
[----:B------:R-:W-:Y:S01]  /*0800*/  LOP3.LUT R13, R7, 0x80000, RZ, 0xfc, !PT ;  /* 0x00080000070d7812 */ /* 0x000fe200078efcff */
[----:B------:R-:W-:-:S07]  /*0810*/  IMAD.MOV.U32 R12, RZ, RZ, R6 ;  /* 0x000000ffff0c7224 */ /* 0x000fce00078e0006 */
.L_x_7:
[----:B------:R-:W-:Y:S05]  /*0820*/  BSYNC.RECONVERGENT B1 ;  /* 0x0000000000017941 */ /* 0x000fea0003800200 */
.L_x_5:
[----:B------:R-:W-:Y:S02]  /*0830*/  IMAD.MOV.U32 R11, RZ, RZ, 0x0 ;  /* 0x00000000ff0b7424 */ /* 0x000fe400078e00ff */
[----:B------:R-:W-:Y:S02]  /*0840*/  IMAD.MOV.U32 R2, RZ, RZ, R12 ;  /* 0x000000ffff027224 */ /* 0x000fe400078e000c */
[----:B------:R-:W-:Y:S01]  /*0850*/  IMAD.MOV.U32 R3, RZ, RZ, R13 ;  /* 0x000000ffff037224 */ /* 0x000fe200078e000d */
[----:B------:R-:W-:Y:S06]  /*0860*/  RET.REL.NODEC R10 `(_Z16summation_kerneliPf) ;  /* 0xfffffff40ae47950 */ /* 0x000fec0003c3ffff */
.L_x_10:
        /* <DEDUP_REMOVED lines=9> */
.L_x_11:


//--------------------- .nv.shared._Z6reduceiPfS_ --------------------------
	.section	.nv.shared._Z6reduceiPfS_,"aw",@nobits
	.sectionflags	@""
	.align	16
	.zero		1024


//--------------------- .nv.shared.reserved.0     --------------------------
	.section	.nv.shared.reserved.0,"aw",@nobits
	.weak		__nv_reservedSMEM_offset_0_alias
	.size		__nv_reservedSMEM_offset_0_alias, 0, 64
	.other		__nv_reservedSMEM_offset_0_alias,@"STO_CUDA_RESERVED_SHARED STV_DEFAULT"
__nv_reservedSMEM_offset_0_alias:
	.zero		0
	.zero		64


//--------------------- .nv.shared._Z16summation_kerneliPf --------------------------
	.section	.nv.shared._Z16summation_kerneliPf,"aw",@nobits
	.sectionflags	@""
	.align	16
	.zero		1024


//--------------------- .nv.constant0._Z6reduceiPfS_ --------------------------
	.section	.nv.constant0._Z6reduceiPfS_,"a",@progbits
	.sectionflags	@""
	.align	4
.nv.constant0._Z6reduceiPfS_:
	.zero		920


//--------------------- .nv.constant0._Z16summation_kerneliPf --------------------------
	.section	.nv.constant0._Z16summation_kerneliPf,"a",@progbits
	.sectionflags	@""
	.align	4
.nv.constant0._Z16summation_kerneliPf:
	.zero		912


//--------------------- SYMBOLS --------------------------

	.type		.nv.reservedSmem.offset0,@object
	.size		.nv.reservedSmem.offset0,0x4
	.type		.nv.reservedSmem.cap,@object
	.size		.nv.reservedSmem.cap,0x4
